//
// Generated by NVIDIA NVVM Compiler
//
// Compiler Build ID: CL-36424714
// Cuda compilation tools, release 13.0, V13.0.88
// Based on NVVM 20.0.0
//

.version 9.0
.target sm_100
.address_size 64

	// .globl	_Z3addPfS_S_i

.visible .entry _Z3addPfS_S_i(
	.param .u64 .ptr .align 1 _Z3addPfS_S_i_param_0,
	.param .u64 .ptr .align 1 _Z3addPfS_S_i_param_1,
	.param .u64 .ptr .align 1 _Z3addPfS_S_i_param_2,
	.param .u32 _Z3addPfS_S_i_param_3
)
{
	.reg .pred 	%p<2>;
	.reg .b32 	%r<6>;
	.reg .b32 	%f<4>;
	.reg .b64 	%rd<11>;

	ld.param.u64 	%rd1, [_Z3addPfS_S_i_param_0];
	ld.param.u64 	%rd2, [_Z3addPfS_S_i_param_1];
	ld.param.u64 	%rd3, [_Z3addPfS_S_i_param_2];
	ld.param.u32 	%r2, [_Z3addPfS_S_i_param_3];
	mov.u32 	%r3, %tid.x;
	mov.u32 	%r4, %ctaid.x;
	mov.u32 	%r5, %ntid.x;
	mad.lo.s32 	%r1, %r4, %r5, %r3;
	setp.ge.s32 	%p1, %r1, %r2;
	@%p1 bra 	$L__BB0_2;
	cvta.to.global.u64 	%rd4, %rd1;
	cvta.to.global.u64 	%rd5, %rd2;
	cvta.to.global.u64 	%rd6, %rd3;
	mul.wide.s32 	%rd7, %r1, 4;
	add.s64 	%rd8, %rd4, %rd7;
	ld.global.f32 	%f1, [%rd8];
	add.s64 	%rd9, %rd5, %rd7;
	ld.global.f32 	%f2, [%rd9];
	add.f32 	%f3, %f1, %f2;
	add.s64 	%rd10, %rd6, %rd7;
	st.global.f32 	[%rd10], %f3;
$L__BB0_2:
	ret;

}


// ===== COMPILED SASS (sm_100) =====

	.target	sm_100

	.elftype	@"ET_EXEC"


//--------------------- .note.nv.tkinfo           --------------------------
	.section	.note.nv.tkinfo,"",@"SHT_NOTE"
	.sectionflags	@"SHF_NOTE_NV_TKINFO"
	.tkinfo
        /*0018*/ 	.word	0x00000002
        /*0030*/ 	.string	""
        /*0030*/ 	.string	"ptxas"
        /*0030*/ 	.string	"Cuda compilation tools, release 13.0, V13.0.88"
        /*0030*/ 	.string	"Build cuda_13.0.r13.0/compiler.36424714_0"
        /*0030*/ 	.string	"-arch sm_100 -m 64 "



//--------------------- .note.nv.cuinfo           --------------------------
	.section	.note.nv.cuinfo,"",@"SHT_NOTE"
	.sectionflags	@"SHF_NOTE_NV_CUINFO"
        /*0018*/ 	.short	0x0002
        /*001a*/ 	.short	0x0064
        /*001c*/ 	.short	0x0082
	.zero		2


//--------------------- .nv.info                  --------------------------
	.section	.nv.info,"",@"SHT_CUDA_INFO"
	.align	4


	//----- nvinfo : EIATTR_REGCOUNT
	.align		4
        /*0000*/ 	.byte	0x04, 0x2f
        /*0002*/ 	.short	(.L_1 - .L_0)
	.align		4
.L_0:
        /*0004*/ 	.word	index@(_Z3addPfS_S_i)
        /*0008*/ 	.word	0x0000000c


	//----- nvinfo : EIATTR_FRAME_SIZE
	.align		4
.L_1:
        /*000c*/ 	.byte	0x04, 0x11
        /*000e*/ 	.short	(.L_3 - .L_2)
	.align		4
.L_2:
        /*0010*/ 	.word	index@(_Z3addPfS_S_i)
        /*0014*/ 	.word	0x00000000


	//----- nvinfo : EIATTR_MIN_STACK_SIZE
	.align		4
.L_3:
        /*0018*/ 	.byte	0x04, 0x12
        /*001a*/ 	.short	(.L_5 - .L_4)
	.align		4
.L_4:
        /*001c*/ 	.word	index@(_Z3addPfS_S_i)
        /*0020*/ 	.word	0x00000000
.L_5:


//--------------------- .nv.compat                --------------------------
	.section	.nv.compat,"",@"SHT_CUDA_COMPAT_INFO"
	.align	4
        /*0000*/ 	.byte	0x02, 0x09, 0x00, 0x00, 0x02, 0x02, 0x01, 0x00, 0x02, 0x05, 0x05, 0x00, 0x03, 0x07, 0x01, 0x01
        /*0010*/ 	.byte	0x02, 0x03, 0x00, 0x00, 0x02, 0x06, 0x01, 0x00, 0x04, 0x0b, 0x08, 0x00, 0x09, 0x00, 0x00, 0x00
        /*0020*/ 	.byte	0x00, 0x00, 0x00, 0x00


//--------------------- .nv.info._Z3addPfS_S_i    --------------------------
	.section	.nv.info._Z3addPfS_S_i,"",@"SHT_CUDA_INFO"
	.sectionflags	@""
	.align	4


	//----- nvinfo : EIATTR_CUDA_API_VERSION
	.align		4
        /*0000*/ 	.byte	0x04, 0x37
        /*0002*/ 	.short	(.L_7 - .L_6)
.L_6:
        /*0004*/ 	.word	0x00000082


	//----- nvinfo : EIATTR_KPARAM_INFO
	.align		4
.L_7:
        /*0008*/ 	.byte	0x04, 0x17
        /*000a*/ 	.short	(.L_9 - .L_8)
.L_8:
        /*000c*/ 	.word	0x00000000
        /*0010*/ 	.short	0x0003
        /*0012*/ 	.short	0x0018
        /*0014*/ 	.byte	0x00, 0xf0, 0x11, 0x00


	//----- nvinfo : EIATTR_KPARAM_INFO
	.align		4
.L_9:
        /*0018*/ 	.byte	0x04, 0x17
        /*001a*/ 	.short	(.L_11 - .L_10)
.L_10:
        /*001c*/ 	.word	0x00000000
        /*0020*/ 	.short	0x0002
        /*0022*/ 	.short	0x0010
        /*0024*/ 	.byte	0x00, 0xf5, 0x21, 0x00


	//----- nvinfo : EIATTR_KPARAM_INFO
	.align		4
.L_11:
        /*0028*/ 	.byte	0x04, 0x17
        /*002a*/ 	.short	(.L_13 - .L_12)
.L_12:
        /*002c*/ 	.word	0x00000000
        /*0030*/ 	.short	0x0001
        /*0032*/ 	.short	0x0008
        /*0034*/ 	.byte	0x00, 0xf5, 0x21, 0x00


	//----- nvinfo : EIATTR_KPARAM_INFO
	.align		4
.L_13:
        /*0038*/ 	.byte	0x04, 0x17
        /*003a*/ 	.short	(.L_15 - .L_14)
.L_14:
        /*003c*/ 	.word	0x00000000
        /*0040*/ 	.short	0x0000
        /*0042*/ 	.short	0x0000
        /*0044*/ 	.byte	0x00, 0xf5, 0x21, 0x00


	//----- nvinfo : EIATTR_SPARSE_MMA_MASK
	.align		4
.L_15:
        /*0048*/ 	.byte	0x03, 0x50
        /*004a*/ 	.short	0x0000


	//----- nvinfo : EIATTR_MAXREG_COUNT
	.align		4
        /*004c*/ 	.byte	0x03, 0x1b
        /*004e*/ 	.short	0x00ff


	//----- nvinfo : EIATTR_MERCURY_ISA_VERSION
	.align		4
        /*0050*/ 	.byte	0x03, 0x5f
        /*0052*/ 	.short	0x0101


	//----- nvinfo : EIATTR_VRC_CTA_INIT_COUNT
	.align		4
        /*0054*/ 	.byte	0x02, 0x4a
	.zero		1
	.zero		1


	//----- nvinfo : EIATTR_EXIT_INSTR_OFFSETS
	.align		4
        /*0058*/ 	.byte	0x04, 0x1c
        /*005a*/ 	.short	(.L_17 - .L_16)


	//   ....[0]....
.L_16:
        /*005c*/ 	.word	0x00000070


	//   ....[1]....
        /*0060*/ 	.word	0x00000130


	//----- nvinfo : EIATTR_CBANK_PARAM_SIZE
	.align		4
.L_17:
        /*0064*/ 	.byte	0x03, 0x19
        /*0066*/ 	.short	0x001c


	//----- nvinfo : EIATTR_PARAM_CBANK
	.align		4
        /*0068*/ 	.byte	0x04, 0x0a
        /*006a*/ 	.short	(.L_19 - .L_18)
	.align		4
.L_18:
        /*006c*/ 	.word	index@(.nv.constant0._Z3addPfS_S_i)
        /*0070*/ 	.short	0x0380
        /*0072*/ 	.short	0x001c


	//----- nvinfo : EIATTR_SW_WAR
	.align		4
.L_19:
        /*0074*/ 	.byte	0x04, 0x36
        /*0076*/ 	.short	(.L_21 - .L_20)
.L_20:
        /*0078*/ 	.word	0x00000008
.L_21:


//--------------------- .nv.callgraph             --------------------------
	.section	.nv.callgraph,"",@"SHT_CUDA_CALLGRAPH"
	.align	4
	.sectionentsize	8
	.align		4
        /*0000*/ 	.word	0x00000000
	.align		4
        /*0004*/ 	.word	0xffffffff
	.align		4
        /*0008*/ 	.word	0x00000000
	.align		4
        /*000c*/ 	.word	0xfffffffe
	.align		4
        /*0010*/ 	.word	0x00000000
	.align		4
        /*0014*/ 	.word	0xfffffffd
	.align		4
        /*0018*/ 	.word	0x00000000
	.align		4
        /*001c*/ 	.word	0xfffffffc


//--------------------- .text._Z3addPfS_S_i       --------------------------
	.section	.text._Z3addPfS_S_i,"ax",@progbits
	.align	128
        .global         _Z3addPfS_S_i
        .type           _Z3addPfS_S_i,@function
        .size           _Z3addPfS_S_i,(.L_x_1 - _Z3addPfS_S_i)
        .other          _Z3addPfS_S_i,@"STO_CUDA_ENTRY STV_DEFAULT"
_Z3addPfS_S_i:
.text._Z3addPfS_S_i:
[----:B------:R-:W-:Y:S01]  /*0000*/  LDC R1, c[0x0][0x37c] ;  /* 0x0000df00ff017b82 */ /* 0x000fe20000000800 */
[----:B------:R-:W0:Y:S07]  /*0010*/  S2R R9, SR_TID.X ;  /* 0x0000000000097919 */ /* 0x000e2e0000002100 */
[----:B------:R-:W0:Y:S01]  /*0020*/  S2UR UR4, SR_CTAID.X ;  /* 0x00000000000479c3 */ /* 0x000e220000002500 */
[----:B------:R-:W1:Y:S07]  /*0030*/  LDCU UR5, c[0x0][0x398] ;  /* 0x00007300ff0577ac */ /* 0x000e6e0008000800 */
[----:B------:R-:W0:Y:S02]  /*0040*/  LDC R0, c[0x0][0x360] ;  /* 0x0000d800ff007b82 */ /* 0x000e240000000800 */
[----:B0-----:R-:W-:-:S05]  /*0050*/  IMAD R9, R0, UR4, R9 ;  /* 0x0000000400097c24 */ /* 0x001fca000f8e0209 */
[----:B-1----:R-:W-:-:S13]  /*0060*/  ISETP.GE.AND P0, PT, R9, UR5, PT ;  /* 0x0000000509007c0c */ /* 0x002fda000bf06270 */
[----:B------:R-:W-:Y:S05]  /*0070*/  @P0 EXIT ;  /* 0x000000000000094d */ /* 0x000fea0003800000 */
[----:B------:R-:W0:Y:S01]  /*0080*/  LDC.64 R2, c[0x0][0x380] ;  /* 0x0000e000ff027b82 */ /* 0x000e220000000a00 */
[----:B------:R-:W1:Y:S07]  /*0090*/  LDCU.64 UR4, c[0x0][0x358] ;  /* 0x00006b00ff0477ac */ /* 0x000e6e0008000a00 */
[----:B------:R-:W2:Y:S08]  /*00a0*/  LDC.64 R4, c[0x0][0x388] ;  /* 0x0000e200ff047b82 */ /* 0x000eb00000000a00 */
[----:B------:R-:W3:Y:S01]  /*00b0*/  LDC.64 R6, c[0x0][0x390] ;  /* 0x0000e400ff067b82 */ /* 0x000ee20000000a00 */
[----:B0-----:R-:W-:-:S06]  /*00c0*/  IMAD.WIDE R2, R9, 0x4, R2 ;  /* 0x0000000409027825 */ /* 0x001fcc00078e0202 */
[----:B-1----:R-:W4:Y:S01]  /*00d0*/  LDG.E R2, desc[UR4][R2.64] ;  /* 0x0000000402027981 */ /* 0x002f22000c1e1900 */
[----:B--2---:R-:W-:-:S06]  /*00e0*/  IMAD.WIDE R4, R9, 0x4, R4 ;  /* 0x0000000409047825 */ /* 0x004fcc00078e0204 */
[----:B------:R-:W4:Y:S01]  /*00f0*/  LDG.E R5, desc[UR4][R4.64] ;  /* 0x0000000404057981 */ /* 0x000f22000c1e1900 */
[----:B---3--:R-:W-:-:S04]  /*0100*/  IMAD.WIDE R6, R9, 0x4, R6 ;  /* 0x0000000409067825 */ /* 0x008fc800078e0206 */
[----:B----4-:R-:W-:-:S05]  /*0110*/  FADD R9, R2, R5 ;  /* 0x0000000502097221 */ /* 0x010fca0000000000 */
[----:B------:R-:W-:Y:S01]  /*0120*/  STG.E desc[UR4][R6.64], R9 ;  /* 0x0000000906007986 */ /* 0x000fe2000c101904 */
[----:B------:R-:W-:Y:S05]  /*0130*/  EXIT ;  /* 0x000000000000794d */ /* 0x000fea0003800000 */
.L_x_0:
[----:B------:R-:W-:-:S00]  /*0140*/  BRA `(.L_x_0) ;  /* 0xfffffffc00fc7947 */ /* 0x000fc0000383ffff */
[----:B------:R-:W-:-:S00]  /*0150*/  NOP ;  /* 0x0000000000007918 */ /* 0x000fc00000000000 */
        /* <DEDUP_REMOVED lines=10> */
.L_x_1:


//--------------------- .nv.shared.reserved.0     --------------------------
	.section	.nv.shared.reserved.0,"aw",@nobits
	.weak		__nv_reservedSMEM_offset_0_alias
	.size		__nv_reservedSMEM_offset_0_alias, 0, 64
	.other		__nv_reservedSMEM_offset_0_alias,@"STO_CUDA_RESERVED_SHARED STV_DEFAULT"
__nv_reservedSMEM_offset_0_alias:
	.zero		0
	.zero		64


//--------------------- .nv.constant0._Z3addPfS_S_i --------------------------
	.section	.nv.constant0._Z3addPfS_S_i,"a",@progbits
	.sectionflags	@""
	.align	4
.nv.constant0._Z3addPfS_S_i:
	.zero		924


//--------------------- SYMBOLS --------------------------

	.type		.nv.reservedSmem.offset0,@object
	.size		.nv.reservedSmem.offset0,0x4
